	.headerflags	@"EF_CUDA_TEXMODE_UNIFIED EF_CUDA_64BIT_ADDRESS EF_CUDA_ACCELERATORS EF_CUDA_SM90 EF_CUDA_VIRTUAL_SM(EF_CUDA_SM90)"
	.elftype	@"ET_EXEC"


//--------------------- .nv.info                  --------------------------
	.section	.nv.info,"",@"SHT_CUDA_INFO"
	.align	4


	//----- nvinfo : EIATTR_REGCOUNT
	.align		4
        /*0000*/ 	.byte	0x04, 0x2f
        /*0002*/ 	.short	(.L_1 - .L_0)
	.align		4
.L_0:
        /*0004*/ 	.word	index@(triton_poi_fused_convolution_relu_2)
        /*0008*/ 	.word	0x0000000c


	//----- nvinfo : EIATTR_MIN_STACK_SIZE
	.align		4
.L_1:
        /*000c*/ 	.byte	0x04, 0x12
        /*000e*/ 	.short	(.L_3 - .L_2)
	.align		4
.L_2:
        /*0010*/ 	.word	index@(triton_poi_fused_convolution_relu_2)
        /*0014*/ 	.word	0x00000000


	//----- nvinfo : EIATTR_FRAME_SIZE
	.align		4
.L_3:
        /*0018*/ 	.byte	0x04, 0x11
        /*001a*/ 	.short	(.L_5 - .L_4)
	.align		4
.L_4:
        /*001c*/ 	.word	index@(triton_poi_fused_convolution_relu_2)
        /*0020*/ 	.word	0x00000000


	//----- nvinfo : EIATTR_MIN_STACK_SIZE
	.align		4
.L_5:
        /*0024*/ 	.byte	0x04, 0x12
        /*0026*/ 	.short	(.L_7 - .L_6)
	.align		4
.L_6:
        /*0028*/ 	.word	index@(triton_poi_fused_convolution_relu_2)
        /*002c*/ 	.word	0x00000000
.L_7:


//--------------------- .nv.info.triton_poi_fused_convolution_relu_2 --------------------------
	.section	.nv.info.triton_poi_fused_convolution_relu_2,"",@"SHT_CUDA_INFO"
	.sectionflags	@""
	.align	4


	//----- nvinfo : EIATTR_CUDA_API_VERSION
	.align		4
        /*0000*/ 	.byte	0x04, 0x37
        /*0002*/ 	.short	(.L_9 - .L_8)
.L_8:
        /*0004*/ 	.word	0x0000007c


	//----- nvinfo : EIATTR_KPARAM_INFO
	.align		4
.L_9:
        /*0008*/ 	.byte	0x04, 0x17
        /*000a*/ 	.short	(.L_11 - .L_10)
.L_10:
        /*000c*/ 	.word	0x00000000
        /*0010*/ 	.short	0x0002
        /*0012*/ 	.short	0x0010
        /*0014*/ 	.byte	0x00, 0xf0, 0x11, 0x00


	//----- nvinfo : EIATTR_KPARAM_INFO
	.align		4
.L_11:
        /*0018*/ 	.byte	0x04, 0x17
        /*001a*/ 	.short	(.L_13 - .L_12)
.L_12:
        /*001c*/ 	.word	0x00000000
        /*0020*/ 	.short	0x0001
        /*0022*/ 	.short	0x0008
        /*0024*/ 	.byte	0x00, 0xf4, 0x21, 0x00


	//----- nvinfo : EIATTR_KPARAM_INFO
	.align		4
.L_13:
        /*0028*/ 	.byte	0x04, 0x17
        /*002a*/ 	.short	(.L_15 - .L_14)
.L_14:
        /*002c*/ 	.word	0x00000000
        /*0030*/ 	.short	0x0000
        /*0032*/ 	.short	0x0000
        /*0034*/ 	.byte	0x00, 0xf4, 0x21, 0x00


	//----- nvinfo : EIATTR_SPARSE_MMA_MASK
	.align		4
.L_15:
        /*0038*/ 	.byte	0x03, 0x50
        /*003a*/ 	.short	0x0000


	//----- nvinfo : EIATTR_MAXREG_COUNT
	.align		4
        /*003c*/ 	.byte	0x03, 0x1b
        /*003e*/ 	.short	0x00ff


	//----- nvinfo : EIATTR_EXIT_INSTR_OFFSETS
	.align		4
        /*0040*/ 	.byte	0x04, 0x1c
        /*0042*/ 	.short	(.L_17 - .L_16)


	//   ....[0]....
.L_16:
        /*0044*/ 	.word	0x00000150


	//----- nvinfo : EIATTR_REQNTID
	.align		4
.L_17:
        /*0048*/ 	.byte	0x04, 0x10
        /*004a*/ 	.short	(.L_19 - .L_18)
.L_18:
        /*004c*/ 	.word	0x00000080
        /*0050*/ 	.word	0x00000001
        /*0054*/ 	.word	0x00000001


	//----- nvinfo : EIATTR_CBANK_PARAM_SIZE
	.align		4
.L_19:
        /*0058*/ 	.byte	0x03, 0x19
        /*005a*/ 	.short	0x0014


	//----- nvinfo : EIATTR_PARAM_CBANK
	.align		4
        /*005c*/ 	.byte	0x04, 0x0a
        /*005e*/ 	.short	(.L_21 - .L_20)
	.align		4
.L_20:
        /*0060*/ 	.word	index@(.nv.constant0.triton_poi_fused_convolution_relu_2)
        /*0064*/ 	.short	0x0210
        /*0066*/ 	.short	0x0014


	//----- nvinfo : EIATTR_SW_WAR
	.align		4
.L_21:
        /*0068*/ 	.byte	0x04, 0x36
        /*006a*/ 	.short	(.L_23 - .L_22)
.L_22:
        /*006c*/ 	.word	0x00000008
.L_23:


//--------------------- .nv.callgraph             --------------------------
	.section	.nv.callgraph,"",@"SHT_CUDA_CALLGRAPH"
	.align	4
	.sectionentsize	8
	.align		4
        /*0000*/ 	.word	0x00000000
	.align		4
        /*0004*/ 	.word	0xffffffff
	.align		4
        /*0008*/ 	.word	0x00000000
	.align		4
        /*000c*/ 	.word	0xfffffffe
	.align		4
        /*0010*/ 	.word	0x00000000
	.align		4
        /*0014*/ 	.word	0xfffffffd
	.align		4
        /*0018*/ 	.word	0x00000000
	.align		4
        /*001c*/ 	.word	0xfffffffc


//--------------------- .text.triton_poi_fused_convolution_relu_2 --------------------------
	.section	.text.triton_poi_fused_convolution_relu_2,"ax",@progbits
	.align	128
        .global         triton_poi_fused_convolution_relu_2
        .type           triton_poi_fused_convolution_relu_2,@function
        .size           triton_poi_fused_convolution_relu_2,(.L_x_1 - triton_poi_fused_convolution_relu_2)
        .other          triton_poi_fused_convolution_relu_2,@"STO_CUDA_ENTRY STV_DEFAULT"
triton_poi_fused_convolution_relu_2:
.text.triton_poi_fused_convolution_relu_2:
[----:B------:R-:W-:Y:S01]  /*0000*/  LDC R1, c[0x0][0x28] ;  /* 0x00000a00ff017b82 */ /* 0x000fe20000000800 */
[----:B------:R-:W1:Y:S07]  /*0010*/  S2R R0, SR_TID.X ;  /* 0x0000000000007919 */ /* 0x000e6e0000002100 */
[----:B------:R-:W2:Y:S01]  /*0020*/  LDC.64 R4, c[0x0][0x218] ;  /* 0x00008600ff047b82 */ /* 0x000ea20000000a00 */
[----:B------:R-:W-:Y:S01]  /*0030*/  ULDC.64 UR4, c[0x0][0x208] ;  /* 0x0000820000047ab9 */ /* 0x000fe20000000a00 */
[----:B------:R-:W3:Y:S06]  /*0040*/  S2R R7, SR_CTAID.X ;  /* 0x0000000000077919 */ /* 0x000eec0000002500 */
[----:B------:R-:W4:Y:S01]  /*0050*/  LDC.64 R2, c[0x0][0x210] ;  /* 0x00008400ff027b82 */ /* 0x000f220000000a00 */
[----:B-1----:R-:W-:-:S02]  /*0060*/  LOP3.LUT R0, R0, 0x7f, RZ, 0xc0, !PT ;  /* 0x0000007f00007812 */ /* 0x002fc400078ec0ff */
[----:B---3--:R-:W-:-:S03]  /*0070*/  SHF.R.S32.HI R6, RZ, 0x18, R7 ;  /* 0x00000018ff067819 */ /* 0x008fc60000011407 */
[----:B------:R-:W-:Y:S01]  /*0080*/  IMAD R7, R7, 0x80, R0 ;  /* 0x0000008007077824 */ /* 0x000fe200078e0200 */
[----:B------:R-:W-:-:S03]  /*0090*/  SGXT R0, R6, 0x1 ;  /* 0x000000010600781a */ /* 0x000fc60000000200 */
[----:B----4-:R-:W-:Y:S01]  /*00a0*/  IMAD.WIDE R2, R7, 0x4, R2 ;  /* 0x0000000407027825 */ /* 0x010fe200078e0202 */
[----:B------:R-:W-:-:S04]  /*00b0*/  LEA.HI R0, R0, R7, RZ, 0x9 ;  /* 0x0000000700007211 */ /* 0x000fc800078f48ff */
[----:B------:R-:W-:-:S05]  /*00c0*/  LOP3.LUT R0, R0, 0xfffffe00, RZ, 0xc0, !PT ;  /* 0xfffffe0000007812 */ /* 0x000fca00078ec0ff */
[----:B------:R-:W-:Y:S02]  /*00d0*/  IMAD.IADD R9, R7, 0x1, -R0 ;  /* 0x0000000107097824 */ /* 0x000fe400078e0a00 */
[----:B------:R-:W3:Y:S02]  /*00e0*/  LDG.E R0, desc[UR4][R2.64] ;  /* 0x0000000402007981 */ /* 0x000ee4000c1e1900 */
[----:B--2---:R-:W-:-:S06]  /*00f0*/  IMAD.WIDE R4, R9, 0x4, R4 ;  /* 0x0000000409047825 */ /* 0x004fcc00078e0204 */
[----:B------:R-:W3:Y:S02]  /*0100*/  LDG.E.EL R5, desc[UR4][R4.64] ;  /* 0x0000000404057981 */ /* 0x000ee4000c2e1900 */
[C---:B---3--:R-:W-:Y:S01]  /*0110*/  FADD R6, R0.reuse, R5 ;  /* 0x0000000500067221 */ /* 0x048fe20000000000 */
[----:B------:R-:W-:-:S04]  /*0120*/  FSETP.GEU.AND P0, PT, R0, -R5, PT ;  /* 0x800000050000720b */ /* 0x000fc80003f0e000 */
[----:B------:R-:W-:-:S05]  /*0130*/  FSEL R7, R6, RZ, P0 ;  /* 0x000000ff06077208 */ /* 0x000fca0000000000 */
[----:B------:R-:W-:Y:S01]  /*0140*/  STG.E desc[UR4][R2.64], R7 ;  /* 0x0000000702007986 */ /* 0x000fe2000c101904 */
[----:B------:R-:W-:Y:S05]  /*0150*/  EXIT ;  /* 0x000000000000794d */ /* 0x000fea0003800000 */
.L_x_0:
[----:B------:R-:W-:-:S00]  /*0160*/  BRA `(.L_x_0) ;  /* 0xfffffffc00fc7947 */ /* 0x000fc0000383ffff */
[----:B------:R-:W-:-:S00]  /*0170*/  NOP ;  /* 0x0000000000007918 */ /* 0x000fc00000000000 */
        /* <DEDUP_REMOVED lines=8> */
.L_x_1:


//--------------------- .nv.constant0.triton_poi_fused_convolution_relu_2 --------------------------
	.section	.nv.constant0.triton_poi_fused_convolution_relu_2,"a",@progbits
	.sectionflags	@""
	.align	4
.nv.constant0.triton_poi_fused_convolution_relu_2:
	.zero		548
